	.headerflags	@"EF_CUDA_TEXMODE_UNIFIED EF_CUDA_64BIT_ADDRESS EF_CUDA_ACCELERATORS EF_CUDA_SM90 EF_CUDA_VIRTUAL_SM(EF_CUDA_SM90)"
	.elftype	@"ET_EXEC"


//--------------------- .nv.info                  --------------------------
	.section	.nv.info,"",@"SHT_CUDA_INFO"
	.align	4


	//----- nvinfo : EIATTR_REGCOUNT
	.align		4
        /*0000*/ 	.byte	0x04, 0x2f
        /*0002*/ 	.short	(.L_1 - .L_0)
	.align		4
.L_0:
        /*0004*/ 	.word	index@(triton_poi_fused_convolution_8)
        /*0008*/ 	.word	0x00000028


	//----- nvinfo : EIATTR_MIN_STACK_SIZE
	.align		4
.L_1:
        /*000c*/ 	.byte	0x04, 0x12
        /*000e*/ 	.short	(.L_3 - .L_2)
	.align		4
.L_2:
        /*0010*/ 	.word	index@(triton_poi_fused_convolution_8)
        /*0014*/ 	.word	0x00000000


	//----- nvinfo : EIATTR_FRAME_SIZE
	.align		4
.L_3:
        /*0018*/ 	.byte	0x04, 0x11
        /*001a*/ 	.short	(.L_5 - .L_4)
	.align		4
.L_4:
        /*001c*/ 	.word	index@(triton_poi_fused_convolution_8)
        /*0020*/ 	.word	0x00000000


	//----- nvinfo : EIATTR_MIN_STACK_SIZE
	.align		4
.L_5:
        /*0024*/ 	.byte	0x04, 0x12
        /*0026*/ 	.short	(.L_7 - .L_6)
	.align		4
.L_6:
        /*0028*/ 	.word	index@(triton_poi_fused_convolution_8)
        /*002c*/ 	.word	0x00000000
.L_7:


//--------------------- .nv.info.triton_poi_fused_convolution_8 --------------------------
	.section	.nv.info.triton_poi_fused_convolution_8,"",@"SHT_CUDA_INFO"
	.sectionflags	@""
	.align	4


	//----- nvinfo : EIATTR_CUDA_API_VERSION
	.align		4
        /*0000*/ 	.byte	0x04, 0x37
        /*0002*/ 	.short	(.L_9 - .L_8)
.L_8:
        /*0004*/ 	.word	0x0000007c


	//----- nvinfo : EIATTR_KPARAM_INFO
	.align		4
.L_9:
        /*0008*/ 	.byte	0x04, 0x17
        /*000a*/ 	.short	(.L_11 - .L_10)
.L_10:
        /*000c*/ 	.word	0x00000000
        /*0010*/ 	.short	0x0004
        /*0012*/ 	.short	0x001c
        /*0014*/ 	.byte	0x00, 0xf0, 0x11, 0x00


	//----- nvinfo : EIATTR_KPARAM_INFO
	.align		4
.L_11:
        /*0018*/ 	.byte	0x04, 0x17
        /*001a*/ 	.short	(.L_13 - .L_12)
.L_12:
        /*001c*/ 	.word	0x00000000
        /*0020*/ 	.short	0x0003
        /*0022*/ 	.short	0x0018
        /*0024*/ 	.byte	0x00, 0xf0, 0x11, 0x00


	//----- nvinfo : EIATTR_KPARAM_INFO
	.align		4
.L_13:
        /*0028*/ 	.byte	0x04, 0x17
        /*002a*/ 	.short	(.L_15 - .L_14)
.L_14:
        /*002c*/ 	.word	0x00000000
        /*0030*/ 	.short	0x0002
        /*0032*/ 	.short	0x0010
        /*0034*/ 	.byte	0x00, 0xf4, 0x21, 0x00


	//----- nvinfo : EIATTR_KPARAM_INFO
	.align		4
.L_15:
        /*0038*/ 	.byte	0x04, 0x17
        /*003a*/ 	.short	(.L_17 - .L_16)
.L_16:
        /*003c*/ 	.word	0x00000000
        /*0040*/ 	.short	0x0001
        /*0042*/ 	.short	0x0008
        /*0044*/ 	.byte	0x00, 0xf4, 0x21, 0x00


	//----- nvinfo : EIATTR_KPARAM_INFO
	.align		4
.L_17:
        /*0048*/ 	.byte	0x04, 0x17
        /*004a*/ 	.short	(.L_19 - .L_18)
.L_18:
        /*004c*/ 	.word	0x00000000
        /*0050*/ 	.short	0x0000
        /*0052*/ 	.short	0x0000
        /*0054*/ 	.byte	0x00, 0xf4, 0x21, 0x00


	//----- nvinfo : EIATTR_SPARSE_MMA_MASK
	.align		4
.L_19:
        /*0058*/ 	.byte	0x03, 0x50
        /*005a*/ 	.short	0x0000


	//----- nvinfo : EIATTR_MAXREG_COUNT
	.align		4
        /*005c*/ 	.byte	0x03, 0x1b
        /*005e*/ 	.short	0x00ff


	//----- nvinfo : EIATTR_EXIT_INSTR_OFFSETS
	.align		4
        /*0060*/ 	.byte	0x04, 0x1c
        /*0062*/ 	.short	(.L_21 - .L_20)


	//   ....[0]....
.L_20:
        /*0064*/ 	.word	0x00000950


	//   ....[1]....
        /*0068*/ 	.word	0x00000970


	//----- nvinfo : EIATTR_REQNTID
	.align		4
.L_21:
        /*006c*/ 	.byte	0x04, 0x10
        /*006e*/ 	.short	(.L_23 - .L_22)
.L_22:
        /*0070*/ 	.word	0x00000100
        /*0074*/ 	.word	0x00000001
        /*0078*/ 	.word	0x00000001


	//----- nvinfo : EIATTR_CBANK_PARAM_SIZE
	.align		4
.L_23:
        /*007c*/ 	.byte	0x03, 0x19
        /*007e*/ 	.short	0x0020


	//----- nvinfo : EIATTR_PARAM_CBANK
	.align		4
        /*0080*/ 	.byte	0x04, 0x0a
        /*0082*/ 	.short	(.L_25 - .L_24)
	.align		4
.L_24:
        /*0084*/ 	.word	index@(.nv.constant0.triton_poi_fused_convolution_8)
        /*0088*/ 	.short	0x0210
        /*008a*/ 	.short	0x0020


	//----- nvinfo : EIATTR_SW_WAR
	.align		4
.L_25:
        /*008c*/ 	.byte	0x04, 0x36
        /*008e*/ 	.short	(.L_27 - .L_26)
.L_26:
        /*0090*/ 	.word	0x00000008
.L_27:


//--------------------- .nv.callgraph             --------------------------
	.section	.nv.callgraph,"",@"SHT_CUDA_CALLGRAPH"
	.align	4
	.sectionentsize	8
	.align		4
        /*0000*/ 	.word	0x00000000
	.align		4
        /*0004*/ 	.word	0xffffffff
	.align		4
        /*0008*/ 	.word	0x00000000
	.align		4
        /*000c*/ 	.word	0xfffffffe
	.align		4
        /*0010*/ 	.word	0x00000000
	.align		4
        /*0014*/ 	.word	0xfffffffd
	.align		4
        /*0018*/ 	.word	0x00000000
	.align		4
        /*001c*/ 	.word	0xfffffffc


//--------------------- .text.triton_poi_fused_convolution_8 --------------------------
	.section	.text.triton_poi_fused_convolution_8,"ax",@progbits
	.sectionflags	@"SHF_BARRIERS=1"
	.align	128
        .global         triton_poi_fused_convolution_8
        .type           triton_poi_fused_convolution_8,@function
        .size           triton_poi_fused_convolution_8,(.L_x_1 - triton_poi_fused_convolution_8)
        .other          triton_poi_fused_convolution_8,@"STO_CUDA_ENTRY STV_DEFAULT"
triton_poi_fused_convolution_8:
.text.triton_poi_fused_convolution_8:
[----:B------:R-:W0:Y:S01]  /*0000*/  LDC R1, c[0x0][0x28] ;  /* 0x00000a00ff017b82 */ /* 0x000e220000000800 */
[----:B------:R-:W1:Y:S07]  /*0010*/  S2R R24, SR_TID.X ;  /* 0x0000000000187919 */ /* 0x000e6e0000002100 */
[----:B------:R-:W2:Y:S01]  /*0020*/  LDC.64 R22, c[0x0][0x210] ;  /* 0x00008400ff167b82 */ /* 0x000ea20000000a00 */
[----:B------:R-:W-:Y:S02]  /*0030*/  CS2R R12, SRZ ;  /* 0x00000000000c7805 */ /* 0x000fe4000001ff00 */
[----:B------:R-:W-:Y:S01]  /*0040*/  CS2R R14, SRZ ;  /* 0x00000000000e7805 */ /* 0x000fe2000001ff00 */
[----:B------:R-:W3:Y:S01]  /*0050*/  S2R R30, SR_CTAID.Y ;  /* 0x00000000001e7919 */ /* 0x000ee20000002600 */
[----:B------:R-:W-:Y:S01]  /*0060*/  ULDC.64 UR6, c[0x0][0x208] ;  /* 0x0000820000067ab9 */ /* 0x000fe20000000a00 */
[----:B------:R-:W-:-:S02]  /*0070*/  CS2R R8, SRZ ;  /* 0x0000000000087805 */ /* 0x000fc4000001ff00 */
[----:B------:R-:W-:Y:S01]  /*0080*/  CS2R R10, SRZ ;  /* 0x00000000000a7805 */ /* 0x000fe2000001ff00 */
[----:B------:R-:W4:Y:S01]  /*0090*/  S2R R26, SR_CTAID.X ;  /* 0x00000000001a7919 */ /* 0x000f220000002500 */
[----:B-1----:R-:W-:Y:S01]  /*00a0*/  IMAD.SHL.U32 R29, R24, 0x4, RZ ;  /* 0x00000004181d7824 */ /* 0x002fe200078e00ff */
[----:B------:R-:W-:-:S04]  /*00b0*/  SHF.R.U32.HI R25, RZ, 0x6, R24 ;  /* 0x00000006ff197819 */ /* 0x000fc80000011618 */
[----:B------:R-:W-:Y:S02]  /*00c0*/  LOP3.LUT R3, R29, 0xfc, RZ, 0xc0, !PT ;  /* 0x000000fc1d037812 */ /* 0x000fe400078ec0ff */
[----:B------:R-:W-:Y:S01]  /*00d0*/  SGXT.U32 R25, R25, 0x2 ;  /* 0x000000021919781a */ /* 0x000fe20000000000 */
[----:B----4-:R-:W-:Y:S01]  /*00e0*/  IMAD.SHL.U32 R26, R26, 0x10, RZ ;  /* 0x000000101a1a7824 */ /* 0x010fe200078e00ff */
[----:B---3--:R-:W-:-:S04]  /*00f0*/  PRMT R3, R3, 0x6540, R30 ;  /* 0x0000654003037816 */ /* 0x008fc8000000001e */
[----:B------:R-:W-:Y:S02]  /*0100*/  SHF.R.S32.HI R0, RZ, 0x1f, R3 ;  /* 0x0000001fff007819 */ /* 0x000fe40000011403 */
[----:B------:R-:W-:Y:S02]  /*0110*/  ISETP.GE.AND P0, PT, R3, 0x200, PT ;  /* 0x000002000300780c */ /* 0x000fe40003f06270 */
[----:B------:R-:W-:Y:S02]  /*0120*/  LEA.HI R0, R0, R3, RZ, 0x7 ;  /* 0x0000000300007211 */ /* 0x000fe400078f38ff */
[----:B------:R-:W-:-:S03]  /*0130*/  LOP3.LUT R28, R26, 0xc, R25, 0xfe, !PT ;  /* 0x0000000c1a1c7812 */ /* 0x000fc600078efe19 */
[C---:B------:R-:W-:Y:S01]  /*0140*/  IMAD.SHL.U32 R2, R0.reuse, 0x100, RZ ;  /* 0x0000010000027824 */ /* 0x040fe200078e00ff */
[----:B------:R-:W-:-:S04]  /*0150*/  LOP3.LUT R0, R0, 0xffffff80, RZ, 0xc0, !PT ;  /* 0xffffff8000007812 */ /* 0x000fc800078ec0ff */
[----:B------:R-:W-:-:S04]  /*0160*/  LOP3.LUT R2, R2, 0xffff8000, RZ, 0xc0, !PT ;  /* 0xffff800002027812 */ /* 0x000fc800078ec0ff */
[----:B------:R-:W-:Y:S02]  /*0170*/  IADD3 R5, R2, R3, -R0 ;  /* 0x0000000302057210 */ /* 0x000fe40007ffe800 */
[----:B------:R-:W-:Y:S02]  /*0180*/  LOP3.LUT R2, R26, R25, RZ, 0xfc, !PT ;  /* 0x000000191a027212 */ /* 0x000fe400078efcff */
[----:B------:R-:W-:Y:S02]  /*0190*/  LOP3.LUT R0, R26, 0x4, R25, 0xfe, !PT ;  /* 0x000000041a007812 */ /* 0x000fe400078efe19 */
[C---:B------:R-:W-:Y:S01]  /*01a0*/  ISETP.LT.AND P2, PT, R2.reuse, 0x100, !P0 ;  /* 0x000001000200780c */ /* 0x040fe20004741270 */
[--C-:B------:R-:W-:Y:S01]  /*01b0*/  IMAD R2, R2, 0x80, R5.reuse ;  /* 0x0000008002027824 */ /* 0x100fe200078e0205 */
[C---:B------:R-:W-:Y:S01]  /*01c0*/  ISETP.LT.AND P3, PT, R0.reuse, 0x100, !P0 ;  /* 0x000001000000780c */ /* 0x040fe20004761270 */
[----:B------:R-:W-:Y:S01]  /*01d0*/  IMAD R0, R0, 0x80, R5 ;  /* 0x0000008000007824 */ /* 0x000fe200078e0205 */
[----:B------:R-:W-:Y:S01]  /*01e0*/  LOP3.LUT R3, R26, 0x8, R25, 0xfe, !PT ;  /* 0x000000081a037812 */ /* 0x000fe200078efe19 */
[----:B--2---:R-:W-:-:S03]  /*01f0*/  IMAD.WIDE R32, R2, 0x4, R22 ;  /* 0x0000000402207825 */ /* 0x004fc600078e0216 */
[----:B------:R-:W-:Y:S01]  /*0200*/  ISETP.LT.AND P4, PT, R3, 0x100, !P0 ;  /* 0x000001000300780c */ /* 0x000fe20004781270 */
[----:B------:R-:W-:Y:S01]  /*0210*/  IMAD.WIDE R34, R0, 0x4, R22 ;  /* 0x0000000400227825 */ /* 0x000fe200078e0216 */
[----:B------:R-:W-:-:S03]  /*0220*/  ISETP.LT.AND P0, PT, R28, 0x100, !P0 ;  /* 0x000001001c00780c */ /* 0x000fc60004701270 */
[--C-:B------:R-:W-:Y:S01]  /*0230*/  IMAD R3, R3, 0x80, R5.reuse ;  /* 0x0000008003037824 */ /* 0x100fe200078e0205 */
[----:B------:R-:W2:Y:S01]  /*0240*/  @P2 LDG.E.EL.128 R12, desc[UR6][R32.64] ;  /* 0x00000006200c2981 */ /* 0x000ea2000c2e1d00 */
[----:B------:R-:W-:Y:S02]  /*0250*/  CS2R R16, SRZ ;  /* 0x0000000000107805 */ /* 0x000fe4000001ff00 */
[----:B------:R-:W-:Y:S01]  /*0260*/  CS2R R18, SRZ ;  /* 0x0000000000127805 */ /* 0x000fe2000001ff00 */
[----:B------:R-:W-:Y:S01]  /*0270*/  IMAD R28, R28, 0x80, R5 ;  /* 0x000000801c1c7824 */ /* 0x000fe200078e0205 */
[----:B------:R1:W3:Y:S01]  /*0280*/  @P3 LDG.E.EL.128 R8, desc[UR6][R34.64] ;  /* 0x0000000622083981 */ /* 0x0002e2000c2e1d00 */
[--C-:B------:R-:W-:Y:S01]  /*0290*/  IMAD.WIDE R20, R3, 0x4, R22.reuse ;  /* 0x0000000403147825 */ /* 0x100fe200078e0216 */
[----:B------:R-:W-:Y:S02]  /*02a0*/  CS2R R4, SRZ ;  /* 0x0000000000047805 */ /* 0x000fe4000001ff00 */
[----:B------:R-:W-:Y:S01]  /*02b0*/  CS2R R6, SRZ ;  /* 0x0000000000067805 */ /* 0x000fe2000001ff00 */
[----:B------:R-:W-:Y:S01]  /*02c0*/  IMAD.WIDE R22, R28, 0x4, R22 ;  /* 0x000000041c167825 */ /* 0x000fe200078e0216 */
[----:B------:R4:W5:Y:S04]  /*02d0*/  @P4 LDG.E.EL.128 R16, desc[UR6][R20.64] ;  /* 0x0000000614104981 */ /* 0x000968000c2e1d00 */
[----:B------:R4:W3:Y:S01]  /*02e0*/  @P0 LDG.E.EL.128 R4, desc[UR6][R22.64] ;  /* 0x0000000616040981 */ /* 0x0008e2000c2e1d00 */
[----:B------:R-:W4:Y:S01]  /*02f0*/  S2UR UR5, SR_CgaCtaId ;  /* 0x00000000000579c3 */ /* 0x000f220000008800 */
[----:B------:R-:W-:Y:S01]  /*0300*/  IMAD.SHL.U32 R27, R24, 0x40, RZ ;  /* 0x00000040181b7824 */ /* 0x000fe200078e00ff */
[----:B------:R-:W-:-:S04]  /*0310*/  UMOV UR4, 0x400 ;  /* 0x0000040000047882 */ /* 0x000fc80000000000 */
[----:B-1----:R-:W-:-:S04]  /*0320*/  LOP3.LUT R34, R27, 0xfc0, RZ, 0xc0, !PT ;  /* 0x00000fc01b227812 */ /* 0x002fc800078ec0ff */
[C---:B----4-:R-:W-:Y:S02]  /*0330*/  LOP3.LUT R20, R34.reuse, 0x10, RZ, 0xfc, !PT ;  /* 0x0000001022147812 */ /* 0x050fe400078efcff */
[C---:B------:R-:W-:Y:S02]  /*0340*/  LOP3.LUT R21, R34.reuse, 0x20, RZ, 0xfc, !PT ;  /* 0x0000002022157812 */ /* 0x040fe400078efcff */
[C---:B------:R-:W-:Y:S02]  /*0350*/  LOP3.LUT R25, R34.reuse, R25, RZ, 0xfc, !PT ;  /* 0x0000001922197212 */ /* 0x040fe400078efcff */
[----:B0-----:R-:W-:Y:S01]  /*0360*/  LOP3.LUT R23, R34, 0x30, RZ, 0xfc, !PT ;  /* 0x0000003022177812 */ /* 0x001fe200078efcff */
[----:B------:R-:W-:-:S06]  /*0370*/  UPRMT UR4, UR5, 0x654, UR4 ;  /* 0x0000065405047896 */ /* 0x000fcc0008000004 */
[----:B------:R-:W-:Y:S02]  /*0380*/  LEA.HI R34, R34, UR4, RZ, 0x1e ;  /* 0x0000000422227c11 */ /* 0x000fe4000f8ff0ff */
[----:B------:R-:W-:Y:S02]  /*0390*/  LEA.HI R20, R20, UR4, RZ, 0x1e ;  /* 0x0000000414147c11 */ /* 0x000fe4000f8ff0ff */
[----:B------:R-:W-:Y:S02]  /*03a0*/  LEA.HI R22, R21, UR4, RZ, 0x1e ;  /* 0x0000000415167c11 */ /* 0x000fe4000f8ff0ff */
[----:B------:R-:W-:Y:S01]  /*03b0*/  LEA.HI R36, R23, UR4, RZ, 0x1e ;  /* 0x0000000417247c11 */ /* 0x000fe2000f8ff0ff */
[C---:B------:R-:W-:Y:S02]  /*03c0*/  IMAD R27, R25.reuse, 0x4, R34 ;  /* 0x00000004191b7824 */ /* 0x040fe400078e0222 */
[C---:B------:R-:W-:Y:S02]  /*03d0*/  IMAD R34, R25.reuse, 0x4, R20 ;  /* 0x0000000419227824 */ /* 0x040fe400078e0214 */
[----:B------:R-:W-:-:S02]  /*03e0*/  IMAD R35, R25, 0x4, R22 ;  /* 0x0000000419237824 */ /* 0x000fc400078e0216 */
[----:B------:R-:W-:Y:S01]  /*03f0*/  IMAD R36, R25, 0x4, R36 ;  /* 0x0000000419247824 */ /* 0x000fe200078e0224 */
[----:B------:R-:W-:Y:S02]  /*0400*/  LOP3.LUT R32, R24, 0xfc, RZ, 0xc0, !PT ;  /* 0x000000fc18207812 */ /* 0x000fe400078ec0ff */
[----:B------:R-:W-:-:S03]  /*0410*/  LOP3.LUT R31, R29, 0x3fc, RZ, 0xc0, !PT ;  /* 0x000003fc1d1f7812 */ /* 0x000fc600078ec0ff */
[----:B------:R-:W-:-:S04]  /*0420*/  VIADD R32, R32, UR4 ;  /* 0x0000000420207c36 */ /* 0x000fc80008000000 */
[C---:B------:R-:W-:Y:S01]  /*0430*/  IMAD R37, R31.reuse, 0x4, R32 ;  /* 0x000000041f257824 */ /* 0x040fe200078e0220 */
[----:B------:R-:W-:Y:S01]  /*0440*/  SHF.R.U32.HI R25, RZ, 0x2, R24 ;  /* 0x00000002ff197819 */ /* 0x000fe20000011618 */
[----:B------:R-:W0:Y:S01]  /*0450*/  LDC.64 R32, c[0x0][0x218] ;  /* 0x00008600ff207b82 */ /* 0x000e220000000a00 */
[----:B------:R-:W-:-:S04]  /*0460*/  LOP3.LUT R24, R31, 0x400, RZ, 0xfc, !PT ;  /* 0x000004001f187812 */ /* 0x000fc800078efcff */
[----:B------:R-:W-:-:S04]  /*0470*/  SHF.R.U32.HI R24, RZ, 0x2, R24 ;  /* 0x00000002ff187819 */ /* 0x000fc80000011618 */
[----:B------:R-:W-:Y:S02]  /*0480*/  LOP3.LUT R24, R24, 0x1fc, RZ, 0xc0, !PT ;  /* 0x000001fc18187812 */ /* 0x000fe400078ec0ff */
[----:B------:R-:W-:-:S03]  /*0490*/  SGXT.U32 R25, R25, 0x6 ;  /* 0x000000061919781a */ /* 0x000fc60000000000 */
[----:B------:R-:W-:Y:S01]  /*04a0*/  VIADD R24, R24, UR4 ;  /* 0x0000000418187c36 */ /* 0x000fe20008000000 */
[----:B------:R-:W-:Y:S02]  /*04b0*/  LOP3.LUT R29, R26, 0xc, R29, 0xf8, !PT ;  /* 0x0000000c1a1d7812 */ /* 0x000fe400078ef81d */
[----:B------:R-:W-:Y:S02]  /*04c0*/  PRMT R30, R25, 0x6540, R30 ;  /* 0x00006540191e7816 */ /* 0x000fe4000000001e */
[----:B------:R-:W-:-:S04]  /*04d0*/  ISETP.GE.AND P1, PT, R29, 0x100, PT ;  /* 0x000001001d00780c */ /* 0x000fc80003f26270 */
[----:B------:R-:W-:Y:S01]  /*04e0*/  ISETP.LT.AND P5, PT, R30, 0x200, !P1 ;  /* 0x000002001e00780c */ /* 0x000fe20004fa1270 */
[----:B--2---:R-:W-:Y:S04]  /*04f0*/  STS [R27], R12 ;  /* 0x0000000c1b007388 */ /* 0x004fe80000000800 */
[----:B------:R-:W-:Y:S04]  /*0500*/  STS [R34+0x40], R13 ;  /* 0x0000400d22007388 */ /* 0x000fe80000000800 */
[----:B------:R-:W-:Y:S04]  /*0510*/  STS [R35+0x80], R14 ;  /* 0x0000800e23007388 */ /* 0x000fe80000000800 */
[----:B------:R-:W-:Y:S04]  /*0520*/  STS [R36+0xc0], R15 ;  /* 0x0000c00f24007388 */ /* 0x000fe80000000800 */
[----:B---3--:R-:W-:Y:S04]  /*0530*/  STS [R27+0x10], R8 ;  /* 0x000010081b007388 */ /* 0x008fe80000000800 */
[----:B------:R-:W-:Y:S04]  /*0540*/  STS [R34+0x50], R9 ;  /* 0x0000500922007388 */ /* 0x000fe80000000800 */
[----:B------:R-:W-:Y:S04]  /*0550*/  STS [R35+0x90], R10 ;  /* 0x0000900a23007388 */ /* 0x000fe80000000800 */
[----:B------:R-:W-:Y:S04]  /*0560*/  STS [R36+0xd0], R11 ;  /* 0x0000d00b24007388 */ /* 0x000fe80000000800 */
[----:B-----5:R-:W-:Y:S04]  /*0570*/  STS [R27+0x20], R16 ;  /* 0x000020101b007388 */ /* 0x020fe80000000800 */
[----:B------:R-:W-:Y:S04]  /*0580*/  STS [R34+0x60], R17 ;  /* 0x0000601122007388 */ /* 0x000fe80000000800 */
[----:B------:R-:W-:Y:S04]  /*0590*/  STS [R35+0xa0], R18 ;  /* 0x0000a01223007388 */ /* 0x000fe80000000800 */
[----:B------:R-:W-:Y:S04]  /*05a0*/  STS [R36+0xe0], R19 ;  /* 0x0000e01324007388 */ /* 0x000fe80000000800 */
[----:B------:R1:W-:Y:S04]  /*05b0*/  STS [R27+0x30], R4 ;  /* 0x000030041b007388 */ /* 0x0003e80000000800 */
[----:B------:R-:W-:Y:S04]  /*05c0*/  STS [R34+0x70], R5 ;  /* 0x0000700522007388 */ /* 0x000fe80000000800 */
[----:B------:R2:W-:Y:S04]  /*05d0*/  STS [R35+0xb0], R6 ;  /* 0x0000b00623007388 */ /* 0x0005e80000000800 */
[----:B------:R-:W-:Y:S01]  /*05e0*/  STS [R36+0xf0], R7 ;  /* 0x0000f00724007388 */ /* 0x000fe20000000800 */
[----:B------:R-:W-:Y:S01]  /*05f0*/  BAR.SYNC.DEFER_BLOCKING 0x0 ;  /* 0x0000000000007b1d */ /* 0x000fe20000010000 */
[----:B-1----:R-:W-:-:S05]  /*0600*/  IMAD R27, R31, 0x4, R24 ;  /* 0x000000041f1b7824 */ /* 0x002fca00078e0218 */
[----:B------:R-:W-:Y:S04]  /*0610*/  LDS R20, [R37] ;  /* 0x0000000025147984 */ /* 0x000fe80000000800 */
[----:B------:R-:W-:Y:S04]  /*0620*/  LDS R21, [R37+0x4] ;  /* 0x0000040025157984 */ /* 0x000fe80000000800 */
[----:B------:R-:W-:Y:S04]  /*0630*/  LDS R22, [R37+0x8] ;  /* 0x0000080025167984 */ /* 0x000fe80000000800 */
[----:B------:R1:W3:Y:S04]  /*0640*/  LDS R23, [R37+0xc] ;  /* 0x00000c0025177984 */ /* 0x0002e80000000800 */
[----:B------:R-:W-:Y:S04]  /*0650*/  LDS R24, [R27+0x1000] ;  /* 0x001000001b187984 */ /* 0x000fe80000000800 */
[----:B------:R-:W-:Y:S04]  /*0660*/  LDS R25, [R27+0x1004] ;  /* 0x001004001b197984 */ /* 0x000fe80000000800 */
[----:B------:R-:W-:Y:S04]  /*0670*/  LDS R26, [R27+0x1008] ;  /* 0x001008001b1a7984 */ /* 0x000fe80000000800 */
[----:B------:R-:W4:Y:S01]  /*0680*/  LDS R27, [R27+0x100c] ;  /* 0x00100c001b1b7984 */ /* 0x000f220000000800 */
[----:B--2---:R-:W-:Y:S01]  /*0690*/  IMAD R35, R30, 0x100, R29 ;  /* 0x000001001e237824 */ /* 0x004fe200078e021d */
[----:B-1----:R-:W-:-:S03]  /*06a0*/  LOP3.LUT R37, R31, 0x800, RZ, 0xfc, !PT ;  /* 0x000008001f257812 */ /* 0x002fc600078efcff */
[----:B0-----:R-:W-:Y:S01]  /*06b0*/  IMAD.WIDE R34, R35, 0x4, R32 ;  /* 0x0000000423227825 */ /* 0x001fe200078e0220 */
[----:B------:R-:W-:Y:S02]  /*06c0*/  LOP3.LUT R36, R30, 0x40, RZ, 0xfc, !PT ;  /* 0x000000401e247812 */ /* 0x000fe400078efcff */
[----:B------:R-:W-:Y:S02]  /*06d0*/  SHF.R.U32.HI R37, RZ, 0x2, R37 ;  /* 0x00000002ff257819 */ /* 0x000fe40000011625 */
[----:B---3--:R0:W-:Y:S01]  /*06e0*/  @P5 STG.E.128 desc[UR6][R34.64], R20 ;  /* 0x0000001422005986 */ /* 0x0081e2000c101d06 */
[C---:B------:R-:W-:Y:S02]  /*06f0*/  ISETP.LT.AND P5, PT, R36.reuse, 0x200, !P1 ;  /* 0x000002002400780c */ /* 0x040fe40004fa1270 */
[----:B0-----:R-:W-:Y:S01]  /*0700*/  LOP3.LUT R20, R37, 0x2fc, RZ, 0xc0, !PT ;  /* 0x000002fc25147812 */ /* 0x001fe200078ec0ff */
[----:B------:R-:W-:Y:S01]  /*0710*/  IMAD R37, R36, 0x100, R29 ;  /* 0x0000010024257824 */ /* 0x000fe200078e021d */
[----:B------:R-:W-:-:S04]  /*0720*/  LOP3.LUT R36, R31, 0xc00, RZ, 0xfc, !PT ;  /* 0x00000c001f247812 */ /* 0x000fc800078efcff */
[----:B------:R-:W-:Y:S01]  /*0730*/  SHF.R.U32.HI R36, RZ, 0x2, R36 ;  /* 0x00000002ff247819 */ /* 0x000fe20000011624 */
[----:B------:R-:W-:-:S03]  /*0740*/  VIADD R20, R20, UR4 ;  /* 0x0000000414147c36 */ /* 0x000fc60008000000 */
[----:B------:R-:W-:Y:S01]  /*0750*/  LOP3.LUT R36, R36, 0x3fc, RZ, 0xc0, !PT ;  /* 0x000003fc24247812 */ /* 0x000fe200078ec0ff */
[----:B------:R-:W-:-:S04]  /*0760*/  IMAD.WIDE R34, R37, 0x4, R32 ;  /* 0x0000000425227825 */ /* 0x000fc800078e0220 */
[----:B------:R-:W-:Y:S02]  /*0770*/  IMAD R37, R31, 0x4, R20 ;  /* 0x000000041f257824 */ /* 0x000fe400078e0214 */
[----:B------:R-:W-:-:S03]  /*0780*/  VIADD R36, R36, UR4 ;  /* 0x0000000424247c36 */ /* 0x000fc60008000000 */
[----:B------:R-:W-:Y:S01]  /*0790*/  LDS R20, [R37+0x2000] ;  /* 0x0020000025147984 */ /* 0x000fe20000000800 */
[----:B------:R-:W-:-:S03]  /*07a0*/  IMAD R31, R31, 0x4, R36 ;  /* 0x000000041f1f7824 */ /* 0x000fc600078e0224 */
[----:B------:R-:W-:Y:S04]  /*07b0*/  LDS R21, [R37+0x2004] ;  /* 0x0020040025157984 */ /* 0x000fe80000000800 */
[----:B------:R-:W-:Y:S04]  /*07c0*/  LDS R22, [R37+0x2008] ;  /* 0x0020080025167984 */ /* 0x000fe80000000800 */
[----:B------:R-:W0:Y:S04]  /*07d0*/  LDS R23, [R37+0x200c] ;  /* 0x00200c0025177984 */ /* 0x000e280000000800 */
[----:B----4-:R1:W-:Y:S04]  /*07e0*/  @P5 STG.E.128 desc[UR6][R34.64], R24 ;  /* 0x0000001822005986 */ /* 0x0103e8000c101d06 */
[----:B------:R-:W-:Y:S04]  /*07f0*/  LDS R24, [R31+0x3000] ;  /* 0x003000001f187984 */ /* 0x000fe80000000800 */
[----:B------:R-:W-:Y:S04]  /*0800*/  LDS R25, [R31+0x3004] ;  /* 0x003004001f197984 */ /* 0x000fe80000000800 */
[----:B------:R-:W-:Y:S04]  /*0810*/  LDS R26, [R31+0x3008] ;  /* 0x003008001f1a7984 */ /* 0x000fe80000000800 */
[----:B------:R2:W3:Y:S01]  /*0820*/  LDS R27, [R31+0x300c] ;  /* 0x00300c001f1b7984 */ /* 0x0004e20000000800 */
[----:B------:R-:W-:-:S04]  /*0830*/  LOP3.LUT R36, R30, 0x80, RZ, 0xfc, !PT ;  /* 0x000000801e247812 */ /* 0x000fc800078efcff */
[C---:B------:R-:W-:Y:S01]  /*0840*/  ISETP.LT.AND P5, PT, R36.reuse, 0x200, !P1 ;  /* 0x000002002400780c */ /* 0x040fe20004fa1270 */
[----:B-1----:R-:W-:Y:S02]  /*0850*/  IMAD R35, R36, 0x100, R29 ;  /* 0x0000010024237824 */ /* 0x002fe400078e021d */
[----:B------:R-:W2:Y:S01]  /*0860*/  LDC.64 R36, c[0x0][0x220] ;  /* 0x00008800ff247b82 */ /* 0x000ea20000000a00 */
[----:B------:R-:W-:-:S04]  /*0870*/  LOP3.LUT R30, R30, 0xc0, RZ, 0xfc, !PT ;  /* 0x000000c01e1e7812 */ /* 0x000fc800078efcff */
[----:B------:R-:W-:Y:S01]  /*0880*/  ISETP.LT.AND P1, PT, R30, 0x200, !P1 ;  /* 0x000002001e00780c */ /* 0x000fe20004f21270 */
[----:B------:R-:W-:-:S04]  /*0890*/  IMAD.WIDE R34, R35, 0x4, R32 ;  /* 0x0000000423227825 */ /* 0x000fc800078e0220 */
[----:B------:R-:W-:Y:S01]  /*08a0*/  IMAD R29, R30, 0x100, R29 ;  /* 0x000001001e1d7824 */ /* 0x000fe200078e021d */
[----:B0-----:R0:W-:Y:S03]  /*08b0*/  @P5 STG.E.128 desc[UR6][R34.64], R20 ;  /* 0x0000001422005986 */ /* 0x0011e6000c101d06 */
[----:B------:R-:W-:-:S04]  /*08c0*/  IMAD.WIDE R32, R29, 0x4, R32 ;  /* 0x000000041d207825 */ /* 0x000fc800078e0220 */
[----:B--2---:R-:W-:-:S04]  /*08d0*/  IMAD.WIDE R30, R2, 0x4, R36 ;  /* 0x00000004021e7825 */ /* 0x004fc800078e0224 */
[----:B------:R-:W-:-:S04]  /*08e0*/  IMAD.WIDE R2, R3, 0x4, R36 ;  /* 0x0000000403027825 */ /* 0x000fc800078e0224 */
[--C-:B0-----:R-:W-:Y:S01]  /*08f0*/  IMAD.WIDE R34, R0, 0x4, R36.reuse ;  /* 0x0000000400227825 */ /* 0x101fe200078e0224 */
[----:B---3--:R0:W-:Y:S04]  /*0900*/  @P1 STG.E.128 desc[UR6][R32.64], R24 ;  /* 0x0000001820001986 */ /* 0x0081e8000c101d06 */
[----:B------:R0:W-:Y:S04]  /*0910*/  @P2 STG.E.128 desc[UR6][R30.64], R12 ;  /* 0x0000000c1e002986 */ /* 0x0001e8000c101d06 */
[----:B------:R0:W-:Y:S01]  /*0920*/  @P3 STG.E.128 desc[UR6][R34.64], R8 ;  /* 0x0000000822003986 */ /* 0x0001e2000c101d06 */
[----:B------:R-:W-:-:S03]  /*0930*/  IMAD.WIDE R28, R28, 0x4, R36 ;  /* 0x000000041c1c7825 */ /* 0x000fc600078e0224 */
[----:B------:R0:W-:Y:S02]  /*0940*/  @P4 STG.E.128 desc[UR6][R2.64], R16 ;  /* 0x0000001002004986 */ /* 0x0001e4000c101d06 */
[----:B0-----:R-:W-:Y:S05]  /*0950*/  @!P0 EXIT ;  /* 0x000000000000894d */ /* 0x001fea0003800000 */
[----:B------:R-:W-:Y:S01]  /*0960*/  STG.E.128 desc[UR6][R28.64], R4 ;  /* 0x000000041c007986 */ /* 0x000fe2000c101d06 */
[----:B------:R-:W-:Y:S05]  /*0970*/  EXIT ;  /* 0x000000000000794d */ /* 0x000fea0003800000 */
.L_x_0:
[----:B------:R-:W-:-:S00]  /*0980*/  BRA `(.L_x_0) ;  /* 0xfffffffc00fc7947 */ /* 0x000fc0000383ffff */
[----:B------:R-:W-:-:S00]  /*0990*/  NOP ;  /* 0x0000000000007918 */ /* 0x000fc00000000000 */
        /* <DEDUP_REMOVED lines=14> */
.L_x_1:


//--------------------- .nv.shared.triton_poi_fused_convolution_8 --------------------------
	.section	.nv.shared.triton_poi_fused_convolution_8,"aw",@nobits
	.sectionflags	@""
	.align	16
	.zero		1024


//--------------------- .nv.constant0.triton_poi_fused_convolution_8 --------------------------
	.section	.nv.constant0.triton_poi_fused_convolution_8,"a",@progbits
	.sectionflags	@""
	.align	4
.nv.constant0.triton_poi_fused_convolution_8:
	.zero		560
